	.headerflags	@"EF_CUDA_TEXMODE_UNIFIED EF_CUDA_64BIT_ADDRESS EF_CUDA_ACCELERATORS EF_CUDA_SM90 EF_CUDA_VIRTUAL_SM(EF_CUDA_SM90)"
	.elftype	@"ET_EXEC"


//--------------------- .nv.info                  --------------------------
	.section	.nv.info,"",@"SHT_CUDA_INFO"
	.align	4


	//----- nvinfo : EIATTR_REGCOUNT
	.align		4
        /*0000*/ 	.byte	0x04, 0x2f
        /*0002*/ 	.short	(.L_1 - .L_0)
	.align		4
.L_0:
        /*0004*/ 	.word	index@(triton_poi_fused_convolution_15)
        /*0008*/ 	.word	0x0000000c


	//----- nvinfo : EIATTR_MIN_STACK_SIZE
	.align		4
.L_1:
        /*000c*/ 	.byte	0x04, 0x12
        /*000e*/ 	.short	(.L_3 - .L_2)
	.align		4
.L_2:
        /*0010*/ 	.word	index@(triton_poi_fused_convolution_15)
        /*0014*/ 	.word	0x00000000


	//----- nvinfo : EIATTR_FRAME_SIZE
	.align		4
.L_3:
        /*0018*/ 	.byte	0x04, 0x11
        /*001a*/ 	.short	(.L_5 - .L_4)
	.align		4
.L_4:
        /*001c*/ 	.word	index@(triton_poi_fused_convolution_15)
        /*0020*/ 	.word	0x00000000


	//----- nvinfo : EIATTR_MIN_STACK_SIZE
	.align		4
.L_5:
        /*0024*/ 	.byte	0x04, 0x12
        /*0026*/ 	.short	(.L_7 - .L_6)
	.align		4
.L_6:
        /*0028*/ 	.word	index@(triton_poi_fused_convolution_15)
        /*002c*/ 	.word	0x00000000
.L_7:


//--------------------- .nv.info.triton_poi_fused_convolution_15 --------------------------
	.section	.nv.info.triton_poi_fused_convolution_15,"",@"SHT_CUDA_INFO"
	.sectionflags	@""
	.align	4


	//----- nvinfo : EIATTR_CUDA_API_VERSION
	.align		4
        /*0000*/ 	.byte	0x04, 0x37
        /*0002*/ 	.short	(.L_9 - .L_8)
.L_8:
        /*0004*/ 	.word	0x0000007c


	//----- nvinfo : EIATTR_KPARAM_INFO
	.align		4
.L_9:
        /*0008*/ 	.byte	0x04, 0x17
        /*000a*/ 	.short	(.L_11 - .L_10)
.L_10:
        /*000c*/ 	.word	0x00000000
        /*0010*/ 	.short	0x0002
        /*0012*/ 	.short	0x0010
        /*0014*/ 	.byte	0x00, 0xf0, 0x11, 0x00


	//----- nvinfo : EIATTR_KPARAM_INFO
	.align		4
.L_11:
        /*0018*/ 	.byte	0x04, 0x17
        /*001a*/ 	.short	(.L_13 - .L_12)
.L_12:
        /*001c*/ 	.word	0x00000000
        /*0020*/ 	.short	0x0001
        /*0022*/ 	.short	0x0008
        /*0024*/ 	.byte	0x00, 0xf4, 0x21, 0x00


	//----- nvinfo : EIATTR_KPARAM_INFO
	.align		4
.L_13:
        /*0028*/ 	.byte	0x04, 0x17
        /*002a*/ 	.short	(.L_15 - .L_14)
.L_14:
        /*002c*/ 	.word	0x00000000
        /*0030*/ 	.short	0x0000
        /*0032*/ 	.short	0x0000
        /*0034*/ 	.byte	0x00, 0xf4, 0x21, 0x00


	//----- nvinfo : EIATTR_SPARSE_MMA_MASK
	.align		4
.L_15:
        /*0038*/ 	.byte	0x03, 0x50
        /*003a*/ 	.short	0x0000


	//----- nvinfo : EIATTR_MAXREG_COUNT
	.align		4
        /*003c*/ 	.byte	0x03, 0x1b
        /*003e*/ 	.short	0x00ff


	//----- nvinfo : EIATTR_EXIT_INSTR_OFFSETS
	.align		4
        /*0040*/ 	.byte	0x04, 0x1c
        /*0042*/ 	.short	(.L_17 - .L_16)


	//   ....[0]....
.L_16:
        /*0044*/ 	.word	0x00000170


	//----- nvinfo : EIATTR_REQNTID
	.align		4
.L_17:
        /*0048*/ 	.byte	0x04, 0x10
        /*004a*/ 	.short	(.L_19 - .L_18)
.L_18:
        /*004c*/ 	.word	0x00000080
        /*0050*/ 	.word	0x00000001
        /*0054*/ 	.word	0x00000001


	//----- nvinfo : EIATTR_CBANK_PARAM_SIZE
	.align		4
.L_19:
        /*0058*/ 	.byte	0x03, 0x19
        /*005a*/ 	.short	0x0014


	//----- nvinfo : EIATTR_PARAM_CBANK
	.align		4
        /*005c*/ 	.byte	0x04, 0x0a
        /*005e*/ 	.short	(.L_21 - .L_20)
	.align		4
.L_20:
        /*0060*/ 	.word	index@(.nv.constant0.triton_poi_fused_convolution_15)
        /*0064*/ 	.short	0x0210
        /*0066*/ 	.short	0x0014


	//----- nvinfo : EIATTR_SW_WAR
	.align		4
.L_21:
        /*0068*/ 	.byte	0x04, 0x36
        /*006a*/ 	.short	(.L_23 - .L_22)
.L_22:
        /*006c*/ 	.word	0x00000008
.L_23:


//--------------------- .nv.callgraph             --------------------------
	.section	.nv.callgraph,"",@"SHT_CUDA_CALLGRAPH"
	.align	4
	.sectionentsize	8
	.align		4
        /*0000*/ 	.word	0x00000000
	.align		4
        /*0004*/ 	.word	0xffffffff
	.align		4
        /*0008*/ 	.word	0x00000000
	.align		4
        /*000c*/ 	.word	0xfffffffe
	.align		4
        /*0010*/ 	.word	0x00000000
	.align		4
        /*0014*/ 	.word	0xfffffffd
	.align		4
        /*0018*/ 	.word	0x00000000
	.align		4
        /*001c*/ 	.word	0xfffffffc


//--------------------- .text.triton_poi_fused_convolution_15 --------------------------
	.section	.text.triton_poi_fused_convolution_15,"ax",@progbits
	.align	128
        .global         triton_poi_fused_convolution_15
        .type           triton_poi_fused_convolution_15,@function
        .size           triton_poi_fused_convolution_15,(.L_x_1 - triton_poi_fused_convolution_15)
        .other          triton_poi_fused_convolution_15,@"STO_CUDA_ENTRY STV_DEFAULT"
triton_poi_fused_convolution_15:
.text.triton_poi_fused_convolution_15:
[----:B------:R-:W-:Y:S01]  /*0000*/  LDC R1, c[0x0][0x28] ;  /* 0x00000a00ff017b82 */ /* 0x000fe20000000800 */
[----:B------:R-:W1:Y:S07]  /*0010*/  S2R R0, SR_TID.X ;  /* 0x0000000000007919 */ /* 0x000e6e0000002100 */
[----:B------:R-:W2:Y:S01]  /*0020*/  LDC.64 R4, c[0x0][0x218] ;  /* 0x00008600ff047b82 */ /* 0x000ea20000000a00 */
[----:B------:R-:W-:Y:S01]  /*0030*/  ULDC.64 UR4, c[0x0][0x208] ;  /* 0x0000820000047ab9 */ /* 0x000fe20000000a00 */
[----:B------:R-:W3:Y:S06]  /*0040*/  S2R R7, SR_CTAID.X ;  /* 0x0000000000077919 */ /* 0x000eec0000002500 */
[----:B------:R-:W4:Y:S01]  /*0050*/  LDC.64 R2, c[0x0][0x210] ;  /* 0x00008400ff027b82 */ /* 0x000f220000000a00 */
[----:B-1----:R-:W-:Y:S01]  /*0060*/  IMAD.SHL.U32 R0, R0, 0x2, RZ ;  /* 0x0000000200007824 */ /* 0x002fe200078e00ff */
[----:B---3--:R-:W-:-:S04]  /*0070*/  SHF.R.S32.HI R6, RZ, 0x17, R7 ;  /* 0x00000017ff067819 */ /* 0x008fc80000011407 */
[----:B------:R-:W-:Y:S02]  /*0080*/  LOP3.LUT R0, R0, 0xfe, RZ, 0xc0, !PT ;  /* 0x000000fe00007812 */ /* 0x000fe400078ec0ff */
[----:B------:R-:W-:-:S03]  /*0090*/  SGXT R6, R6, 0x1 ;  /* 0x000000010606781a */ /* 0x000fc60000000200 */
[----:B------:R-:W-:-:S04]  /*00a0*/  IMAD R7, R7, 0x100, R0 ;  /* 0x0000010007077824 */ /* 0x000fc800078e0200 */
[----:B----4-:R-:W-:Y:S01]  /*00b0*/  IMAD.WIDE R2, R7, 0x4, R2 ;  /* 0x0000000407027825 */ /* 0x010fe200078e0202 */
[----:B------:R-:W-:-:S04]  /*00c0*/  LEA.HI R6, R6, R7, RZ, 0x6 ;  /* 0x0000000706067211 */ /* 0x000fc800078f30ff */
[----:B------:R-:W-:-:S04]  /*00d0*/  SHF.R.S32.HI R6, RZ, 0x6, R6 ;  /* 0x00000006ff067819 */ /* 0x000fc80000011406 */
[----:B------:R-:W-:-:S04]  /*00e0*/  LEA.HI R0, R6, R6, RZ, 0x6 ;  /* 0x0000000606007211 */ /* 0x000fc800078f30ff */
[----:B------:R-:W-:-:S05]  /*00f0*/  LOP3.LUT R9, R0, 0xffffffc0, RZ, 0xc0, !PT ;  /* 0xffffffc000097812 */ /* 0x000fca00078ec0ff */
[----:B------:R-:W-:Y:S02]  /*0100*/  IMAD.IADD R9, R6, 0x1, -R9 ;  /* 0x0000000106097824 */ /* 0x000fe400078e0a09 */
[----:B------:R-:W3:Y:S02]  /*0110*/  LDG.E.64 R6, desc[UR4][R2.64] ;  /* 0x0000000402067981 */ /* 0x000ee4000c1e1b00 */
[----:B--2---:R-:W-:-:S06]  /*0120*/  IMAD.WIDE R4, R9, 0x4, R4 ;  /* 0x0000000409047825 */ /* 0x004fcc00078e0204 */
[----:B------:R-:W3:Y:S02]  /*0130*/  LDG.E.EL R4, desc[UR4][R4.64] ;  /* 0x0000000404047981 */ /* 0x000ee4000c2e1900 */
[--C-:B---3--:R-:W-:Y:S01]  /*0140*/  FADD R6, R6, R4.reuse ;  /* 0x0000000406067221 */ /* 0x108fe20000000000 */
[----:B------:R-:W-:-:S05]  /*0150*/  FADD R7, R7, R4 ;  /* 0x0000000407077221 */ /* 0x000fca0000000000 */
[----:B------:R-:W-:Y:S01]  /*0160*/  STG.E.64 desc[UR4][R2.64], R6 ;  /* 0x0000000602007986 */ /* 0x000fe2000c101b04 */
[----:B------:R-:W-:Y:S05]  /*0170*/  EXIT ;  /* 0x000000000000794d */ /* 0x000fea0003800000 */
.L_x_0:
[----:B------:R-:W-:-:S00]  /*0180*/  BRA `(.L_x_0) ;  /* 0xfffffffc00fc7947 */ /* 0x000fc0000383ffff */
[----:B------:R-:W-:-:S00]  /*0190*/  NOP ;  /* 0x0000000000007918 */ /* 0x000fc00000000000 */
        /* <DEDUP_REMOVED lines=14> */
.L_x_1:


//--------------------- .nv.constant0.triton_poi_fused_convolution_15 --------------------------
	.section	.nv.constant0.triton_poi_fused_convolution_15,"a",@progbits
	.sectionflags	@""
	.align	4
.nv.constant0.triton_poi_fused_convolution_15:
	.zero		548
